	.headerflags	@"EF_CUDA_TEXMODE_UNIFIED EF_CUDA_64BIT_ADDRESS EF_CUDA_ACCELERATORS EF_CUDA_SM90 EF_CUDA_VIRTUAL_SM(EF_CUDA_SM90)"
	.elftype	@"ET_EXEC"


//--------------------- .nv.info                  --------------------------
	.section	.nv.info,"",@"SHT_CUDA_INFO"
	.align	4


	//----- nvinfo : EIATTR_REGCOUNT
	.align		4
        /*0000*/ 	.byte	0x04, 0x2f
        /*0002*/ 	.short	(.L_1 - .L_0)
	.align		4
.L_0:
        /*0004*/ 	.word	index@(triton_poi_fused__to_copy_add_arange_clamp_mul_sub_3)
        /*0008*/ 	.word	0x0000000a


	//----- nvinfo : EIATTR_MIN_STACK_SIZE
	.align		4
.L_1:
        /*000c*/ 	.byte	0x04, 0x12
        /*000e*/ 	.short	(.L_3 - .L_2)
	.align		4
.L_2:
        /*0010*/ 	.word	index@(triton_poi_fused__to_copy_add_arange_clamp_mul_sub_3)
        /*0014*/ 	.word	0x00000000


	//----- nvinfo : EIATTR_FRAME_SIZE
	.align		4
.L_3:
        /*0018*/ 	.byte	0x04, 0x11
        /*001a*/ 	.short	(.L_5 - .L_4)
	.align		4
.L_4:
        /*001c*/ 	.word	index@(triton_poi_fused__to_copy_add_arange_clamp_mul_sub_3)
        /*0020*/ 	.word	0x00000000


	//----- nvinfo : EIATTR_MIN_STACK_SIZE
	.align		4
.L_5:
        /*0024*/ 	.byte	0x04, 0x12
        /*0026*/ 	.short	(.L_7 - .L_6)
	.align		4
.L_6:
        /*0028*/ 	.word	index@(triton_poi_fused__to_copy_add_arange_clamp_mul_sub_3)
        /*002c*/ 	.word	0x00000000
.L_7:


//--------------------- .nv.info.triton_poi_fused__to_copy_add_arange_clamp_mul_sub_3 --------------------------
	.section	.nv.info.triton_poi_fused__to_copy_add_arange_clamp_mul_sub_3,"",@"SHT_CUDA_INFO"
	.sectionflags	@""
	.align	4


	//----- nvinfo : EIATTR_CUDA_API_VERSION
	.align		4
        /*0000*/ 	.byte	0x04, 0x37
        /*0002*/ 	.short	(.L_9 - .L_8)
.L_8:
        /*0004*/ 	.word	0x0000007c


	//----- nvinfo : EIATTR_KPARAM_INFO
	.align		4
.L_9:
        /*0008*/ 	.byte	0x04, 0x17
        /*000a*/ 	.short	(.L_11 - .L_10)
.L_10:
        /*000c*/ 	.word	0x00000000
        /*0010*/ 	.short	0x0001
        /*0012*/ 	.short	0x0008
        /*0014*/ 	.byte	0x00, 0xf0, 0x11, 0x00


	//----- nvinfo : EIATTR_KPARAM_INFO
	.align		4
.L_11:
        /*0018*/ 	.byte	0x04, 0x17
        /*001a*/ 	.short	(.L_13 - .L_12)
.L_12:
        /*001c*/ 	.word	0x00000000
        /*0020*/ 	.short	0x0000
        /*0022*/ 	.short	0x0000
        /*0024*/ 	.byte	0x00, 0xf4, 0x21, 0x00


	//----- nvinfo : EIATTR_SPARSE_MMA_MASK
	.align		4
.L_13:
        /*0028*/ 	.byte	0x03, 0x50
        /*002a*/ 	.short	0x0000


	//----- nvinfo : EIATTR_MAXREG_COUNT
	.align		4
        /*002c*/ 	.byte	0x03, 0x1b
        /*002e*/ 	.short	0x00ff


	//----- nvinfo : EIATTR_EXIT_INSTR_OFFSETS
	.align		4
        /*0030*/ 	.byte	0x04, 0x1c
        /*0032*/ 	.short	(.L_15 - .L_14)


	//   ....[0]....
.L_14:
        /*0034*/ 	.word	0x00000110


	//   ....[1]....
        /*0038*/ 	.word	0x00000140


	//----- nvinfo : EIATTR_REQNTID
	.align		4
.L_15:
        /*003c*/ 	.byte	0x04, 0x10
        /*003e*/ 	.short	(.L_17 - .L_16)
.L_16:
        /*0040*/ 	.word	0x00000020
        /*0044*/ 	.word	0x00000001
        /*0048*/ 	.word	0x00000001


	//----- nvinfo : EIATTR_CBANK_PARAM_SIZE
	.align		4
.L_17:
        /*004c*/ 	.byte	0x03, 0x19
        /*004e*/ 	.short	0x000c


	//----- nvinfo : EIATTR_PARAM_CBANK
	.align		4
        /*0050*/ 	.byte	0x04, 0x0a
        /*0052*/ 	.short	(.L_19 - .L_18)
	.align		4
.L_18:
        /*0054*/ 	.word	index@(.nv.constant0.triton_poi_fused__to_copy_add_arange_clamp_mul_sub_3)
        /*0058*/ 	.short	0x0210
        /*005a*/ 	.short	0x000c


	//----- nvinfo : EIATTR_SW_WAR
	.align		4
.L_19:
        /*005c*/ 	.byte	0x04, 0x36
        /*005e*/ 	.short	(.L_21 - .L_20)
.L_20:
        /*0060*/ 	.word	0x00000008
.L_21:


//--------------------- .nv.callgraph             --------------------------
	.section	.nv.callgraph,"",@"SHT_CUDA_CALLGRAPH"
	.align	4
	.sectionentsize	8
	.align		4
        /*0000*/ 	.word	0x00000000
	.align		4
        /*0004*/ 	.word	0xffffffff
	.align		4
        /*0008*/ 	.word	0x00000000
	.align		4
        /*000c*/ 	.word	0xfffffffe
	.align		4
        /*0010*/ 	.word	0x00000000
	.align		4
        /*0014*/ 	.word	0xfffffffd
	.align		4
        /*0018*/ 	.word	0x00000000
	.align		4
        /*001c*/ 	.word	0xfffffffc


//--------------------- .text.triton_poi_fused__to_copy_add_arange_clamp_mul_sub_3 --------------------------
	.section	.text.triton_poi_fused__to_copy_add_arange_clamp_mul_sub_3,"ax",@progbits
	.align	128
        .global         triton_poi_fused__to_copy_add_arange_clamp_mul_sub_3
        .type           triton_poi_fused__to_copy_add_arange_clamp_mul_sub_3,@function
        .size           triton_poi_fused__to_copy_add_arange_clamp_mul_sub_3,(.L_x_1 - triton_poi_fused__to_copy_add_arange_clamp_mul_sub_3)
        .other          triton_poi_fused__to_copy_add_arange_clamp_mul_sub_3,@"STO_CUDA_ENTRY STV_DEFAULT"
triton_poi_fused__to_copy_add_arange_clamp_mul_sub_3:
.text.triton_poi_fused__to_copy_add_arange_clamp_mul_sub_3:
[----:B------:R-:W0:Y:S02]  /*0000*/  LDC R1, c[0x0][0x28] ;  /* 0x00000a00ff017b82 */ /* 0x000e240000000800 */
[----:B------:R-:W1:Y:S01]  /*0010*/  S2R R6, SR_TID.X ;  /* 0x0000000000067919 */ /* 0x000e620000002100 */
[----:B------:R-:W-:Y:S01]  /*0020*/  IMAD.MOV.U32 R3, RZ, RZ, 0x3f400000 ;  /* 0x3f400000ff037424 */ /* 0x000fe200078e00ff */
[----:B------:R-:W2:Y:S01]  /*0030*/  S2R R5, SR_CTAID.X ;  /* 0x0000000000057919 */ /* 0x000ea20000002500 */
[C---:B-1----:R-:W-:Y:S02]  /*0040*/  LOP3.LUT R0, R6.reuse, 0x7, RZ, 0xc0, !PT ;  /* 0x0000000706007812 */ /* 0x042fe400078ec0ff */
[----:B------:R-:W-:-:S03]  /*0050*/  LOP3.LUT P0, RZ, R6, 0x18, RZ, 0xc0, !PT ;  /* 0x0000001806ff7812 */ /* 0x000fc6000780c0ff */
[----:B--2---:R-:W-:-:S05]  /*0060*/  IMAD R5, R5, 0x8, R0 ;  /* 0x0000000805057824 */ /* 0x004fca00078e0200 */
[----:B------:R-:W-:Y:S02]  /*0070*/  I2FP.F32.S32 R0, R5 ;  /* 0x0000000500007245 */ /* 0x000fe40000201400 */
[----:B------:R-:W-:-:S03]  /*0080*/  ISETP.LT.AND P0, PT, R5, 0x8, !P0 ;  /* 0x000000080500780c */ /* 0x000fc60004701270 */
[----:B------:R-:W-:-:S04]  /*0090*/  FADD R0, R0, 0.5 ;  /* 0x3f00000000007421 */ /* 0x000fc80000000000 */
[----:B------:R-:W-:Y:S02]  /*00a0*/  FFMA R0, R0, R3, -0.5 ;  /* 0xbf00000000007423 */ /* 0x000fe40000000003 */
[----:B------:R-:W1:Y:S03]  /*00b0*/  LDC.64 R2, c[0x0][0x210] ;  /* 0x00008400ff027b82 */ /* 0x000e660000000a00 */
[----:B------:R-:W-:-:S04]  /*00c0*/  FMNMX R0, RZ, R0, !PT ;  /* 0x00000000ff007209 */ /* 0x000fc80007800000 */
[----:B------:R-:W2:Y:S02]  /*00d0*/  F2I.TRUNC.NTZ R4, R0 ;  /* 0x0000000000047305 */ /* 0x000ea4000020f100 */
[----:B--2---:R-:W-:Y:S01]  /*00e0*/  I2FP.F32.S32 R7, R4 ;  /* 0x0000000400077245 */ /* 0x004fe20000201400 */
[----:B-1----:R-:W-:-:S04]  /*00f0*/  IMAD.WIDE R2, R5, 0x4, R2 ;  /* 0x0000000405027825 */ /* 0x002fc800078e0202 */
[----:B------:R-:W-:Y:S01]  /*0100*/  FADD.SAT R7, R0, -R7 ;  /* 0x8000000700077221 */ /* 0x000fe20000002000 */
[----:B------:R-:W-:Y:S06]  /*0110*/  @!P0 EXIT ;  /* 0x000000000000894d */ /* 0x000fec0003800000 */
[----:B------:R-:W-:Y:S02]  /*0120*/  ULDC.64 UR4, c[0x0][0x208] ;  /* 0x0000820000047ab9 */ /* 0x000fe40000000a00 */
[----:B------:R-:W-:Y:S01]  /*0130*/  STG.E desc[UR4][R2.64], R7 ;  /* 0x0000000702007986 */ /* 0x000fe2000c101904 */
[----:B------:R-:W-:Y:S05]  /*0140*/  EXIT ;  /* 0x000000000000794d */ /* 0x000fea0003800000 */
.L_x_0:
[----:B------:R-:W-:-:S00]  /*0150*/  BRA `(.L_x_0) ;  /* 0xfffffffc00fc7947 */ /* 0x000fc0000383ffff */
[----:B------:R-:W-:-:S00]  /*0160*/  NOP ;  /* 0x0000000000007918 */ /* 0x000fc00000000000 */
        /* <DEDUP_REMOVED lines=9> */
.L_x_1:


//--------------------- .nv.constant0.triton_poi_fused__to_copy_add_arange_clamp_mul_sub_3 --------------------------
	.section	.nv.constant0.triton_poi_fused__to_copy_add_arange_clamp_mul_sub_3,"a",@progbits
	.sectionflags	@""
	.align	4
.nv.constant0.triton_poi_fused__to_copy_add_arange_clamp_mul_sub_3:
	.zero		540
